	.headerflags	@"EF_CUDA_TEXMODE_UNIFIED EF_CUDA_64BIT_ADDRESS EF_CUDA_ACCELERATORS EF_CUDA_SM90 EF_CUDA_VIRTUAL_SM(EF_CUDA_SM90)"
	.elftype	@"ET_EXEC"


//--------------------- .nv.info                  --------------------------
	.section	.nv.info,"",@"SHT_CUDA_INFO"
	.align	4


	//----- nvinfo : EIATTR_REGCOUNT
	.align		4
        /*0000*/ 	.byte	0x04, 0x2f
        /*0002*/ 	.short	(.L_1 - .L_0)
	.align		4
.L_0:
        /*0004*/ 	.word	index@(triton_poi_fused_convolution_2)
        /*0008*/ 	.word	0x00000019


	//----- nvinfo : EIATTR_MIN_STACK_SIZE
	.align		4
.L_1:
        /*000c*/ 	.byte	0x04, 0x12
        /*000e*/ 	.short	(.L_3 - .L_2)
	.align		4
.L_2:
        /*0010*/ 	.word	index@(triton_poi_fused_convolution_2)
        /*0014*/ 	.word	0x00000000


	//----- nvinfo : EIATTR_FRAME_SIZE
	.align		4
.L_3:
        /*0018*/ 	.byte	0x04, 0x11
        /*001a*/ 	.short	(.L_5 - .L_4)
	.align		4
.L_4:
        /*001c*/ 	.word	index@(triton_poi_fused_convolution_2)
        /*0020*/ 	.word	0x00000000


	//----- nvinfo : EIATTR_MIN_STACK_SIZE
	.align		4
.L_5:
        /*0024*/ 	.byte	0x04, 0x12
        /*0026*/ 	.short	(.L_7 - .L_6)
	.align		4
.L_6:
        /*0028*/ 	.word	index@(triton_poi_fused_convolution_2)
        /*002c*/ 	.word	0x00000000
.L_7:


//--------------------- .nv.info.triton_poi_fused_convolution_2 --------------------------
	.section	.nv.info.triton_poi_fused_convolution_2,"",@"SHT_CUDA_INFO"
	.sectionflags	@""
	.align	4


	//----- nvinfo : EIATTR_CUDA_API_VERSION
	.align		4
        /*0000*/ 	.byte	0x04, 0x37
        /*0002*/ 	.short	(.L_9 - .L_8)
.L_8:
        /*0004*/ 	.word	0x0000007c


	//----- nvinfo : EIATTR_KPARAM_INFO
	.align		4
.L_9:
        /*0008*/ 	.byte	0x04, 0x17
        /*000a*/ 	.short	(.L_11 - .L_10)
.L_10:
        /*000c*/ 	.word	0x00000000
        /*0010*/ 	.short	0x0004
        /*0012*/ 	.short	0x001c
        /*0014*/ 	.byte	0x00, 0xf0, 0x11, 0x00


	//----- nvinfo : EIATTR_KPARAM_INFO
	.align		4
.L_11:
        /*0018*/ 	.byte	0x04, 0x17
        /*001a*/ 	.short	(.L_13 - .L_12)
.L_12:
        /*001c*/ 	.word	0x00000000
        /*0020*/ 	.short	0x0003
        /*0022*/ 	.short	0x0018
        /*0024*/ 	.byte	0x00, 0xf0, 0x11, 0x00


	//----- nvinfo : EIATTR_KPARAM_INFO
	.align		4
.L_13:
        /*0028*/ 	.byte	0x04, 0x17
        /*002a*/ 	.short	(.L_15 - .L_14)
.L_14:
        /*002c*/ 	.word	0x00000000
        /*0030*/ 	.short	0x0002
        /*0032*/ 	.short	0x0010
        /*0034*/ 	.byte	0x00, 0xf4, 0x21, 0x00


	//----- nvinfo : EIATTR_KPARAM_INFO
	.align		4
.L_15:
        /*0038*/ 	.byte	0x04, 0x17
        /*003a*/ 	.short	(.L_17 - .L_16)
.L_16:
        /*003c*/ 	.word	0x00000000
        /*0040*/ 	.short	0x0001
        /*0042*/ 	.short	0x0008
        /*0044*/ 	.byte	0x00, 0xf4, 0x21, 0x00


	//----- nvinfo : EIATTR_KPARAM_INFO
	.align		4
.L_17:
        /*0048*/ 	.byte	0x04, 0x17
        /*004a*/ 	.short	(.L_19 - .L_18)
.L_18:
        /*004c*/ 	.word	0x00000000
        /*0050*/ 	.short	0x0000
        /*0052*/ 	.short	0x0000
        /*0054*/ 	.byte	0x00, 0xf4, 0x21, 0x00


	//----- nvinfo : EIATTR_SPARSE_MMA_MASK
	.align		4
.L_19:
        /*0058*/ 	.byte	0x03, 0x50
        /*005a*/ 	.short	0x0000


	//----- nvinfo : EIATTR_MAXREG_COUNT
	.align		4
        /*005c*/ 	.byte	0x03, 0x1b
        /*005e*/ 	.short	0x00ff


	//----- nvinfo : EIATTR_EXIT_INSTR_OFFSETS
	.align		4
        /*0060*/ 	.byte	0x04, 0x1c
        /*0062*/ 	.short	(.L_21 - .L_20)


	//   ....[0]....
.L_20:
        /*0064*/ 	.word	0x000004c0


	//   ....[1]....
        /*0068*/ 	.word	0x00000540


	//----- nvinfo : EIATTR_REQNTID
	.align		4
.L_21:
        /*006c*/ 	.byte	0x04, 0x10
        /*006e*/ 	.short	(.L_23 - .L_22)
.L_22:
        /*0070*/ 	.word	0x00000080
        /*0074*/ 	.word	0x00000001
        /*0078*/ 	.word	0x00000001


	//----- nvinfo : EIATTR_CBANK_PARAM_SIZE
	.align		4
.L_23:
        /*007c*/ 	.byte	0x03, 0x19
        /*007e*/ 	.short	0x0020


	//----- nvinfo : EIATTR_PARAM_CBANK
	.align		4
        /*0080*/ 	.byte	0x04, 0x0a
        /*0082*/ 	.short	(.L_25 - .L_24)
	.align		4
.L_24:
        /*0084*/ 	.word	index@(.nv.constant0.triton_poi_fused_convolution_2)
        /*0088*/ 	.short	0x0210
        /*008a*/ 	.short	0x0020


	//----- nvinfo : EIATTR_SW_WAR
	.align		4
.L_25:
        /*008c*/ 	.byte	0x04, 0x36
        /*008e*/ 	.short	(.L_27 - .L_26)
.L_26:
        /*0090*/ 	.word	0x00000008
.L_27:


//--------------------- .nv.callgraph             --------------------------
	.section	.nv.callgraph,"",@"SHT_CUDA_CALLGRAPH"
	.align	4
	.sectionentsize	8
	.align		4
        /*0000*/ 	.word	0x00000000
	.align		4
        /*0004*/ 	.word	0xffffffff
	.align		4
        /*0008*/ 	.word	0x00000000
	.align		4
        /*000c*/ 	.word	0xfffffffe
	.align		4
        /*0010*/ 	.word	0x00000000
	.align		4
        /*0014*/ 	.word	0xfffffffd
	.align		4
        /*0018*/ 	.word	0x00000000
	.align		4
        /*001c*/ 	.word	0xfffffffc


//--------------------- .text.triton_poi_fused_convolution_2 --------------------------
	.section	.text.triton_poi_fused_convolution_2,"ax",@progbits
	.sectionflags	@"SHF_BARRIERS=1"
	.align	128
        .global         triton_poi_fused_convolution_2
        .type           triton_poi_fused_convolution_2,@function
        .size           triton_poi_fused_convolution_2,(.L_x_1 - triton_poi_fused_convolution_2)
        .other          triton_poi_fused_convolution_2,@"STO_CUDA_ENTRY STV_DEFAULT"
triton_poi_fused_convolution_2:
.text.triton_poi_fused_convolution_2:
[----:B------:R-:W0:Y:S02]  /*0000*/  LDC R1, c[0x0][0x28] ;  /* 0x00000a00ff017b82 */ /* 0x000e240000000800 */
[----:B------:R-:W1:Y:S01]  /*0010*/  S2R R3, SR_CTAID.Y ;  /* 0x0000000000037919 */ /* 0x000e620000002600 */
[----:B------:R-:W2:Y:S01]  /*0020*/  LDC.64 R18, c[0x0][0x210] ;  /* 0x00008400ff127b82 */ /* 0x000ea20000000a00 */
[----:B------:R-:W-:Y:S01]  /*0030*/  CS2R R10, SRZ ;  /* 0x00000000000a7805 */ /* 0x000fe2000001ff00 */
[----:B------:R-:W-:Y:S01]  /*0040*/  ULDC.64 UR6, c[0x0][0x208] ;  /* 0x0000820000067ab9 */ /* 0x000fe20000000a00 */
[----:B------:R-:W3:Y:S01]  /*0050*/  S2R R0, SR_TID.X ;  /* 0x0000000000007919 */ /* 0x000ee20000002100 */
[----:B------:R-:W4:Y:S04]  /*0060*/  S2R R2, SR_CTAID.X ;  /* 0x0000000000027919 */ /* 0x000f280000002500 */
[----:B------:R-:W5:Y:S01]  /*0070*/  LDC.64 R4, c[0x0][0x218] ;  /* 0x00008600ff047b82 */ /* 0x000f620000000a00 */
[----:B-1----:R-:W-:-:S04]  /*0080*/  IMAD.SHL.U32 R3, R3, 0x4, RZ ;  /* 0x0000000403037824 */ /* 0x002fc800078e00ff */
[----:B------:R-:W-:Y:S01]  /*0090*/  IMAD.HI R6, R3, 0x2aaaaaab, RZ ;  /* 0x2aaaaaab03067827 */ /* 0x000fe200078e02ff */
[----:B---3--:R-:W-:-:S04]  /*00a0*/  LOP3.LUT R17, R0, 0x7f, RZ, 0xc0, !PT ;  /* 0x0000007f00117812 */ /* 0x008fc800078ec0ff */
[----:B------:R-:W-:-:S04]  /*00b0*/  SHF.R.U32.HI R7, RZ, 0x1f, R6 ;  /* 0x0000001fff077819 */ /* 0x000fc80000011606 */
[----:B------:R-:W-:Y:S02]  /*00c0*/  LEA.HI.SX32 R8, R6, R7, 0x19 ;  /* 0x0000000706087211 */ /* 0x000fe400078fcaff */
[----:B----4-:R-:W-:-:S03]  /*00d0*/  PRMT R6, R17, 0x6540, R2 ;  /* 0x0000654011067816 */ /* 0x010fc60000000002 */
[----:B------:R-:W-:Y:S01]  /*00e0*/  IMAD R13, R8, -0x300, R3 ;  /* 0xfffffd00080d7824 */ /* 0x000fe200078e0203 */
[C---:B------:R-:W-:Y:S02]  /*00f0*/  LOP3.LUT R7, R6.reuse, 0x80, RZ, 0xfc, !PT ;  /* 0x0000008006077812 */ /* 0x040fe400078efcff */
[----:B------:R-:W-:Y:S01]  /*0100*/  ISETP.GE.AND P0, PT, R6, 0x100, PT ;  /* 0x000001000600780c */ /* 0x000fe20003f06270 */
[----:B------:R-:W-:Y:S01]  /*0110*/  IMAD R8, R8, 0x30000, R13 ;  /* 0x0003000008087824 */ /* 0x000fe200078e020d */
[----:B------:R-:W-:Y:S01]  /*0120*/  ISETP.GE.AND P1, PT, R7, 0x100, PT ;  /* 0x000001000700780c */ /* 0x000fe20003f26270 */
[----:B-----5:R-:W-:Y:S01]  /*0130*/  IMAD.WIDE R12, R13, 0x4, R4 ;  /* 0x000000040d0c7825 */ /* 0x020fe200078e0204 */
[----:B------:R-:W-:-:S03]  /*0140*/  CS2R R4, SRZ ;  /* 0x0000000000047805 */ /* 0x000fc6000001ff00 */
[--C-:B------:R-:W-:Y:S02]  /*0150*/  IMAD R21, R6, 0x300, R8.reuse ;  /* 0x0000030006157824 */ /* 0x100fe400078e0208 */
[----:B------:R-:W-:Y:S01]  /*0160*/  IMAD R9, R7, 0x300, R8 ;  /* 0x0000030007097824 */ /* 0x000fe200078e0208 */
[----:B------:R-:W-:Y:S01]  /*0170*/  CS2R R6, SRZ ;  /* 0x0000000000067805 */ /* 0x000fe2000001ff00 */
[--C-:B--2---:R-:W-:Y:S01]  /*0180*/  IMAD.WIDE R20, R21, 0x4, R18.reuse ;  /* 0x0000000415147825 */ /* 0x104fe200078e0212 */
[----:B------:R-:W2:Y:S03]  /*0190*/  LDG.E.EL.128 R12, desc[UR6][R12.64] ;  /* 0x000000060c0c7981 */ /* 0x000ea6000c2e1d00 */
[----:B------:R-:W-:Y:S01]  /*01a0*/  IMAD.WIDE R18, R9, 0x4, R18 ;  /* 0x0000000409127825 */ /* 0x000fe200078e0212 */
[----:B------:R-:W-:Y:S01]  /*01b0*/  CS2R R8, SRZ ;  /* 0x0000000000087805 */ /* 0x000fe2000001ff00 */
[----:B------:R-:W2:Y:S05]  /*01c0*/  @!P0 LDG.E.EL.128 R4, desc[UR6][R20.64] ;  /* 0x0000000614048981 */ /* 0x000eaa000c2e1d00 */
[----:B------:R-:W3:Y:S01]  /*01d0*/  @!P1 LDG.E.EL.128 R8, desc[UR6][R18.64] ;  /* 0x0000000612089981 */ /* 0x000ee2000c2e1d00 */
[----:B------:R-:W1:Y:S01]  /*01e0*/  S2UR UR5, SR_CgaCtaId ;  /* 0x00000000000579c3 */ /* 0x000e620000008800 */
[----:B------:R-:W-:-:S02]  /*01f0*/  UMOV UR4, 0x400 ;  /* 0x0000040000047882 */ /* 0x000fc40000000000 */
[----:B-1----:R-:W-:-:S06]  /*0200*/  UPRMT UR4, UR5, 0x654, UR4 ;  /* 0x0000065405047896 */ /* 0x002fcc0008000004 */
[----:B------:R-:W-:Y:S01]  /*0210*/  LEA R17, R17, UR4, 0x2 ;  /* 0x0000000411117c11 */ /* 0x000fe2000f8e10ff */
[C---:B--2---:R-:W-:Y:S01]  /*0220*/  FADD R4, R12.reuse, R4 ;  /* 0x000000040c047221 */ /* 0x044fe20000000000 */
[C---:B------:R-:W-:Y:S01]  /*0230*/  FADD R5, R13.reuse, R5 ;  /* 0x000000050d057221 */ /* 0x040fe20000000000 */
[----:B---3--:R-:W-:Y:S01]  /*0240*/  FADD R16, R12, R8 ;  /* 0x000000080c107221 */ /* 0x008fe20000000000 */
[----:B------:R-:W-:Y:S01]  /*0250*/  FADD R22, R13, R9 ;  /* 0x000000090d167221 */ /* 0x000fe20000000000 */
[C---:B------:R-:W-:Y:S01]  /*0260*/  FADD R8, R14.reuse, R6 ;  /* 0x000000060e087221 */ /* 0x040fe20000000000 */
[C---:B------:R-:W-:Y:S01]  /*0270*/  FADD R9, R15.reuse, R7 ;  /* 0x000000070f097221 */ /* 0x040fe20000000000 */
[----:B------:R-:W-:Y:S01]  /*0280*/  FADD R14, R14, R10 ;  /* 0x0000000a0e0e7221 */ /* 0x000fe20000000000 */
[----:B------:R-:W-:Y:S01]  /*0290*/  FADD R15, R15, R11 ;  /* 0x0000000b0f0f7221 */ /* 0x000fe20000000000 */
[----:B------:R-:W-:Y:S04]  /*02a0*/  STS [R17], R4 ;  /* 0x0000000411007388 */ /* 0x000fe80000000800 */
[----:B------:R-:W-:Y:S04]  /*02b0*/  STS [R17+0x404], R5 ;  /* 0x0004040511007388 */ /* 0x000fe80000000800 */
[----:B------:R-:W-:Y:S04]  /*02c0*/  STS [R17+0x808], R8 ;  /* 0x0008080811007388 */ /* 0x000fe80000000800 */
[----:B------:R1:W-:Y:S04]  /*02d0*/  STS [R17+0xc0c], R9 ;  /* 0x000c0c0911007388 */ /* 0x0003e80000000800 */
[----:B------:R-:W-:Y:S04]  /*02e0*/  STS [R17+0x200], R16 ;  /* 0x0002001011007388 */ /* 0x000fe80000000800 */
[----:B------:R-:W-:Y:S04]  /*02f0*/  STS [R17+0x604], R22 ;  /* 0x0006041611007388 */ /* 0x000fe80000000800 */
[----:B------:R-:W-:Y:S01]  /*0300*/  STS [R17+0xa08], R14 ;  /* 0x000a080e11007388 */ /* 0x000fe20000000800 */
[----:B------:R-:W-:Y:S01]  /*0310*/  SHF.R.U32.HI R6, RZ, 0x4, R0 ;  /* 0x00000004ff067819 */ /* 0x000fe20000011600 */
[----:B------:R-:W-:Y:S01]  /*0320*/  IMAD.SHL.U32 R11, R0, 0x4, RZ ;  /* 0x00000004000b7824 */ /* 0x000fe200078e00ff */
[----:B-1----:R-:W1:Y:S01]  /*0330*/  LDC.64 R8, c[0x0][0x220] ;  /* 0x00008800ff087b82 */ /* 0x002e620000000a00 */
[----:B------:R-:W-:Y:S01]  /*0340*/  STS [R17+0xe0c], R15 ;  /* 0x000e0c0f11007388 */ /* 0x000fe20000000800 */
[----:B------:R-:W-:-:S02]  /*0350*/  LOP3.LUT R6, R6, 0x4, RZ, 0xc0, !PT ;  /* 0x0000000406067812 */ /* 0x000fc400078ec0ff */
[----:B------:R-:W-:-:S03]  /*0360*/  LOP3.LUT R10, R11, 0x1fc, RZ, 0xc0, !PT ;  /* 0x000001fc0b0a7812 */ /* 0x000fc600078ec0ff */
[----:B------:R-:W-:-:S04]  /*0370*/  VIADD R7, R6, UR4 ;  /* 0x0000000406077c36 */ /* 0x000fc80008000000 */
[----:B------:R-:W-:Y:S01]  /*0380*/  IMAD R12, R10, 0x4, R7 ;  /* 0x000000040a0c7824 */ /* 0x000fe200078e0207 */
[----:B------:R-:W-:Y:S01]  /*0390*/  BAR.SYNC.DEFER_BLOCKING 0x0 ;  /* 0x0000000000007b1d */ /* 0x000fe20000010000 */
[----:B------:R-:W-:Y:S02]  /*03a0*/  SHF.R.U32.HI R0, RZ, 0x6, R0 ;  /* 0x00000006ff007819 */ /* 0x000fe40000011600 */
[----:B------:R-:W-:-:S03]  /*03b0*/  LOP3.LUT R11, R11, 0xfc, RZ, 0xc0, !PT ;  /* 0x000000fc0b0b7812 */ /* 0x000fc600078ec0ff */
[----:B------:R-:W-:Y:S04]  /*03c0*/  LDS R4, [R12] ;  /* 0x000000000c047984 */ /* 0x000fe80000000800 */
[----:B------:R-:W-:Y:S04]  /*03d0*/  LDS R5, [R12+0x4] ;  /* 0x000004000c057984 */ /* 0x000fe80000000800 */
[----:B------:R-:W-:Y:S04]  /*03e0*/  LDS R6, [R12+0x8] ;  /* 0x000008000c067984 */ /* 0x000fe80000000800 */
[----:B------:R-:W2:Y:S01]  /*03f0*/  LDS R7, [R12+0xc] ;  /* 0x00000c000c077984 */ /* 0x000ea20000000800 */
[----:B------:R-:W-:-:S02]  /*0400*/  SGXT.U32 R0, R0, 0x1 ;  /* 0x000000010000781a */ /* 0x000fc40000000000 */
[----:B------:R-:W-:Y:S02]  /*0410*/  PRMT R11, R11, 0x6540, R2 ;  /* 0x000065400b0b7816 */ /* 0x000fe40000000002 */
[----:B------:R-:W-:Y:S02]  /*0420*/  LOP3.LUT R2, R10, 0x200, RZ, 0xfc, !PT ;  /* 0x000002000a027812 */ /* 0x000fe400078efcff */
[----:B------:R-:W-:Y:S02]  /*0430*/  LOP3.LUT R0, R3, R0, RZ, 0xfc, !PT ;  /* 0x0000000003007212 */ /* 0x000fe400078efcff */
[----:B------:R-:W-:Y:S02]  /*0440*/  ISETP.GE.AND P0, PT, R11, 0x100, PT ;  /* 0x000001000b00780c */ /* 0x000fe40003f06270 */
[----:B------:R-:W-:Y:S02]  /*0450*/  SHF.R.U32.HI R2, RZ, 0x6, R2 ;  /* 0x00000006ff027819 */ /* 0x000fe40000011602 */
[----:B------:R-:W-:-:S02]  /*0460*/  LEA R11, R0, R11, 0x8 ;  /* 0x0000000b000b7211 */ /* 0x000fc400078e40ff */
[----:B------:R-:W-:-:S03]  /*0470*/  LOP3.LUT R0, R2, 0xc, RZ, 0xc0, !PT ;  /* 0x0000000c02007812 */ /* 0x000fc600078ec0ff */
[----:B-1----:R-:W-:-:S04]  /*0480*/  IMAD.WIDE R2, R11, 0x4, R8 ;  /* 0x000000040b027825 */ /* 0x002fc800078e0208 */
[----:B------:R-:W-:-:S04]  /*0490*/  VIADD R13, R0, UR4 ;  /* 0x00000004000d7c36 */ /* 0x000fc80008000000 */
[----:B------:R-:W-:Y:S01]  /*04a0*/  IMAD R13, R10, 0x4, R13 ;  /* 0x000000040a0d7824 */ /* 0x000fe200078e020d */
[----:B--2---:R1:W-:Y:S01]  /*04b0*/  @!P0 STG.E.128 desc[UR6][R2.64], R4 ;  /* 0x0000000402008986 */ /* 0x0043e2000c101d06 */
[----:B------:R-:W-:Y:S05]  /*04c0*/  @P0 EXIT ;  /* 0x000000000000094d */ /* 0x000fea0003800000 */
[----:B-1----:R-:W-:Y:S01]  /*04d0*/  LDS R4, [R13+0x800] ;  /* 0x000800000d047984 */ /* 0x002fe20000000800 */
[----:B------:R-:W-:-:S03]  /*04e0*/  IADD3 R11, R11, 0x200, RZ ;  /* 0x000002000b0b7810 */ /* 0x000fc60007ffe0ff */
[----:B------:R-:W-:Y:S02]  /*04f0*/  LDS R5, [R13+0x804] ;  /* 0x000804000d057984 */ /* 0x000fe40000000800 */
[----:B------:R-:W-:Y:S02]  /*0500*/  IMAD.WIDE R8, R11, 0x4, R8 ;  /* 0x000000040b087825 */ /* 0x000fe400078e0208 */
[----:B------:R-:W-:Y:S04]  /*0510*/  LDS R6, [R13+0x808] ;  /* 0x000808000d067984 */ /* 0x000fe80000000800 */
[----:B------:R-:W0:Y:S04]  /*0520*/  LDS R7, [R13+0x80c] ;  /* 0x00080c000d077984 */ /* 0x000e280000000800 */
[----:B0-----:R-:W-:Y:S01]  /*0530*/  STG.E.128 desc[UR6][R8.64], R4 ;  /* 0x0000000408007986 */ /* 0x001fe2000c101d06 */
[----:B------:R-:W-:Y:S05]  /*0540*/  EXIT ;  /* 0x000000000000794d */ /* 0x000fea0003800000 */
.L_x_0:
[----:B------:R-:W-:-:S00]  /*0550*/  BRA `(.L_x_0) ;  /* 0xfffffffc00fc7947 */ /* 0x000fc0000383ffff */
[----:B------:R-:W-:-:S00]  /*0560*/  NOP ;  /* 0x0000000000007918 */ /* 0x000fc00000000000 */
        /* <DEDUP_REMOVED lines=9> */
.L_x_1:


//--------------------- .nv.shared.triton_poi_fused_convolution_2 --------------------------
	.section	.nv.shared.triton_poi_fused_convolution_2,"aw",@nobits
	.sectionflags	@""
	.align	16
	.zero		1024


//--------------------- .nv.constant0.triton_poi_fused_convolution_2 --------------------------
	.section	.nv.constant0.triton_poi_fused_convolution_2,"a",@progbits
	.sectionflags	@""
	.align	4
.nv.constant0.triton_poi_fused_convolution_2:
	.zero		560
